//
// Generated by NVIDIA NVVM Compiler
//
// Compiler Build ID: CL-36424714
// Cuda compilation tools, release 13.0, V13.0.88
// Based on NVVM 20.0.0
//

.version 9.0
.target sm_100
.address_size 64

	// .globl	_Z10matrix_addPKfS0_Pfii

.visible .entry _Z10matrix_addPKfS0_Pfii(
	.param .u64 .ptr .align 1 _Z10matrix_addPKfS0_Pfii_param_0,
	.param .u64 .ptr .align 1 _Z10matrix_addPKfS0_Pfii_param_1,
	.param .u64 .ptr .align 1 _Z10matrix_addPKfS0_Pfii_param_2,
	.param .u32 _Z10matrix_addPKfS0_Pfii_param_3,
	.param .u32 _Z10matrix_addPKfS0_Pfii_param_4
)
{
	.reg .pred 	%p<4>;
	.reg .b32 	%r<12>;
	.reg .b32 	%f<4>;
	.reg .b64 	%rd<11>;

	ld.param.u64 	%rd1, [_Z10matrix_addPKfS0_Pfii_param_0];
	ld.param.u64 	%rd2, [_Z10matrix_addPKfS0_Pfii_param_1];
	ld.param.u64 	%rd3, [_Z10matrix_addPKfS0_Pfii_param_2];
	ld.param.u32 	%r4, [_Z10matrix_addPKfS0_Pfii_param_3];
	ld.param.u32 	%r3, [_Z10matrix_addPKfS0_Pfii_param_4];
	mov.u32 	%r5, %ctaid.y;
	mov.u32 	%r6, %ntid.y;
	mov.u32 	%r7, %tid.y;
	mad.lo.s32 	%r1, %r5, %r6, %r7;
	mov.u32 	%r8, %ctaid.x;
	mov.u32 	%r9, %ntid.x;
	mov.u32 	%r10, %tid.x;
	mad.lo.s32 	%r2, %r8, %r9, %r10;
	setp.ge.s32 	%p1, %r1, %r4;
	setp.ge.s32 	%p2, %r2, %r3;
	or.pred  	%p3, %p1, %p2;
	@%p3 bra 	$L__BB0_2;
	cvta.to.global.u64 	%rd4, %rd1;
	cvta.to.global.u64 	%rd5, %rd2;
	cvta.to.global.u64 	%rd6, %rd3;
	mad.lo.s32 	%r11, %r3, %r1, %r2;
	mul.wide.s32 	%rd7, %r11, 4;
	add.s64 	%rd8, %rd4, %rd7;
	ld.global.f32 	%f1, [%rd8];
	add.s64 	%rd9, %rd5, %rd7;
	ld.global.f32 	%f2, [%rd9];
	add.f32 	%f3, %f1, %f2;
	add.s64 	%rd10, %rd6, %rd7;
	st.global.f32 	[%rd10], %f3;
$L__BB0_2:
	ret;

}
	// .globl	_Z10matrix_mulPKfS0_Pfiii
.visible .entry _Z10matrix_mulPKfS0_Pfiii(
	.param .u64 .ptr .align 1 _Z10matrix_mulPKfS0_Pfiii_param_0,
	.param .u64 .ptr .align 1 _Z10matrix_mulPKfS0_Pfiii_param_1,
	.param .u64 .ptr .align 1 _Z10matrix_mulPKfS0_Pfiii_param_2,
	.param .u32 _Z10matrix_mulPKfS0_Pfiii_param_3,
	.param .u32 _Z10matrix_mulPKfS0_Pfiii_param_4,
	.param .u32 _Z10matrix_mulPKfS0_Pfiii_param_5
)
{
	.reg .pred 	%p<13>;
	.reg .b32 	%r<41>;
	.reg .b32 	%f<68>;
	.reg .b64 	%rd<53>;

	ld.param.u64 	%rd7, [_Z10matrix_mulPKfS0_Pfiii_param_0];
	ld.param.u64 	%rd8, [_Z10matrix_mulPKfS0_Pfiii_param_1];
	ld.param.u64 	%rd6, [_Z10matrix_mulPKfS0_Pfiii_param_2];
	ld.param.u32 	%r20, [_Z10matrix_mulPKfS0_Pfiii_param_3];
	ld.param.u32 	%r18, [_Z10matrix_mulPKfS0_Pfiii_param_4];
	ld.param.u32 	%r19, [_Z10matrix_mulPKfS0_Pfiii_param_5];
	cvta.to.global.u64 	%rd1, %rd8;
	cvta.to.global.u64 	%rd2, %rd7;
	mov.u32 	%r21, %ctaid.y;
	mov.u32 	%r22, %ntid.y;
	mov.u32 	%r23, %tid.y;
	mad.lo.s32 	%r1, %r21, %r22, %r23;
	mov.u32 	%r24, %ctaid.x;
	mov.u32 	%r25, %ntid.x;
	mov.u32 	%r26, %tid.x;
	mad.lo.s32 	%r2, %r24, %r25, %r26;
	setp.ge.s32 	%p1, %r1, %r20;
	setp.ge.s32 	%p2, %r2, %r19;
	or.pred  	%p3, %p1, %p2;
	@%p3 bra 	$L__BB1_14;
	setp.lt.s32 	%p4, %r18, 1;
	mov.f32 	%f67, 0f00000000;
	@%p4 bra 	$L__BB1_13;
	mul.lo.s32 	%r3, %r18, %r1;
	and.b32  	%r4, %r18, 7;
	setp.lt.u32 	%p5, %r18, 8;
	mov.f32 	%f67, 0f00000000;
	mov.b32 	%r39, 0;
	@%p5 bra 	$L__BB1_5;
	and.b32  	%r39, %r18, 2147483640;
	neg.s32 	%r37, %r39;
	shl.b32 	%r7, %r19, 3;
	mul.wide.u32 	%rd9, %r3, 4;
	add.s64 	%rd10, %rd9, %rd2;
	add.s64 	%rd52, %rd10, 16;
	mov.f32 	%f67, 0f00000000;
	mul.wide.s32 	%rd13, %r19, 4;
	mov.u32 	%r36, %r2;
$L__BB1_4:
	.pragma "nounroll";
	ld.global.f32 	%f17, [%rd52+-16];
	mul.wide.s32 	%rd11, %r36, 4;
	add.s64 	%rd12, %rd1, %rd11;
	ld.global.f32 	%f18, [%rd12];
	fma.rn.f32 	%f19, %f17, %f18, %f67;
	ld.global.f32 	%f20, [%rd52+-12];
	add.s64 	%rd14, %rd12, %rd13;
	ld.global.f32 	%f21, [%rd14];
	fma.rn.f32 	%f22, %f20, %f21, %f19;
	ld.global.f32 	%f23, [%rd52+-8];
	add.s64 	%rd15, %rd14, %rd13;
	ld.global.f32 	%f24, [%rd15];
	fma.rn.f32 	%f25, %f23, %f24, %f22;
	ld.global.f32 	%f26, [%rd52+-4];
	add.s64 	%rd16, %rd15, %rd13;
	ld.global.f32 	%f27, [%rd16];
	fma.rn.f32 	%f28, %f26, %f27, %f25;
	ld.global.f32 	%f29, [%rd52];
	add.s64 	%rd17, %rd16, %rd13;
	ld.global.f32 	%f30, [%rd17];
	fma.rn.f32 	%f31, %f29, %f30, %f28;
	ld.global.f32 	%f32, [%rd52+4];
	add.s64 	%rd18, %rd17, %rd13;
	ld.global.f32 	%f33, [%rd18];
	fma.rn.f32 	%f34, %f32, %f33, %f31;
	ld.global.f32 	%f35, [%rd52+8];
	add.s64 	%rd19, %rd18, %rd13;
	ld.global.f32 	%f36, [%rd19];
	fma.rn.f32 	%f37, %f35, %f36, %f34;
	ld.global.f32 	%f38, [%rd52+12];
	add.s64 	%rd20, %rd19, %rd13;
	ld.global.f32 	%f39, [%rd20];
	fma.rn.f32 	%f67, %f38, %f39, %f37;
	add.s32 	%r37, %r37, 8;
	add.s32 	%r36, %r36, %r7;
	add.s64 	%rd52, %rd52, 32;
	setp.ne.s32 	%p6, %r37, 0;
	@%p6 bra 	$L__BB1_4;
$L__BB1_5:
	setp.eq.s32 	%p7, %r4, 0;
	@%p7 bra 	$L__BB1_13;
	and.b32  	%r13, %r18, 3;
	setp.lt.u32 	%p8, %r4, 4;
	@%p8 bra 	$L__BB1_8;
	add.s32 	%r28, %r39, %r3;
	mul.wide.u32 	%rd21, %r28, 4;
	add.s64 	%rd22, %rd2, %rd21;
	ld.global.f32 	%f41, [%rd22];
	mad.lo.s32 	%r29, %r39, %r19, %r2;
	mul.wide.s32 	%rd23, %r29, 4;
	add.s64 	%rd24, %rd1, %rd23;
	ld.global.f32 	%f42, [%rd24];
	fma.rn.f32 	%f43, %f41, %f42, %f67;
	cvt.u64.u32 	%rd25, %r3;
	cvt.u64.u32 	%rd26, %r39;
	add.s64 	%rd27, %rd26, %rd25;
	shl.b64 	%rd28, %rd27, 2;
	add.s64 	%rd29, %rd2, %rd28;
	ld.global.f32 	%f44, [%rd29+4];
	mul.wide.s32 	%rd30, %r19, 4;
	add.s64 	%rd31, %rd24, %rd30;
	ld.global.f32 	%f45, [%rd31];
	fma.rn.f32 	%f46, %f44, %f45, %f43;
	ld.global.f32 	%f47, [%rd29+8];
	add.s64 	%rd32, %rd31, %rd30;
	ld.global.f32 	%f48, [%rd32];
	fma.rn.f32 	%f49, %f47, %f48, %f46;
	ld.global.f32 	%f50, [%rd29+12];
	add.s64 	%rd33, %rd32, %rd30;
	ld.global.f32 	%f51, [%rd33];
	fma.rn.f32 	%f67, %f50, %f51, %f49;
	add.s32 	%r39, %r39, 4;
$L__BB1_8:
	setp.eq.s32 	%p9, %r13, 0;
	@%p9 bra 	$L__BB1_13;
	setp.eq.s32 	%p10, %r13, 1;
	@%p10 bra 	$L__BB1_11;
	add.s32 	%r30, %r39, %r3;
	mul.wide.u32 	%rd34, %r30, 4;
	add.s64 	%rd35, %rd2, %rd34;
	ld.global.f32 	%f53, [%rd35];
	mad.lo.s32 	%r31, %r39, %r19, %r2;
	mul.wide.s32 	%rd36, %r31, 4;
	add.s64 	%rd37, %rd1, %rd36;
	ld.global.f32 	%f54, [%rd37];
	fma.rn.f32 	%f55, %f53, %f54, %f67;
	cvt.u64.u32 	%rd38, %r3;
	cvt.u64.u32 	%rd39, %r39;
	add.s64 	%rd40, %rd39, %rd38;
	shl.b64 	%rd41, %rd40, 2;
	add.s64 	%rd42, %rd2, %rd41;
	ld.global.f32 	%f56, [%rd42+4];
	mul.wide.s32 	%rd43, %r19, 4;
	add.s64 	%rd44, %rd37, %rd43;
	ld.global.f32 	%f57, [%rd44];
	fma.rn.f32 	%f67, %f56, %f57, %f55;
	add.s32 	%r39, %r39, 2;
$L__BB1_11:
	and.b32  	%r32, %r18, 1;
	setp.eq.b32 	%p11, %r32, 1;
	not.pred 	%p12, %p11;
	@%p12 bra 	$L__BB1_13;
	add.s32 	%r33, %r39, %r3;
	mul.wide.u32 	%rd45, %r33, 4;
	add.s64 	%rd46, %rd2, %rd45;
	ld.global.f32 	%f58, [%rd46];
	mad.lo.s32 	%r34, %r39, %r19, %r2;
	mul.wide.s32 	%rd47, %r34, 4;
	add.s64 	%rd48, %rd1, %rd47;
	ld.global.f32 	%f59, [%rd48];
	fma.rn.f32 	%f67, %f58, %f59, %f67;
$L__BB1_13:
	mad.lo.s32 	%r35, %r19, %r1, %r2;
	cvta.to.global.u64 	%rd49, %rd6;
	mul.wide.s32 	%rd50, %r35, 4;
	add.s64 	%rd51, %rd49, %rd50;
	st.global.f32 	[%rd51], %f67;
$L__BB1_14:
	ret;

}


// ===== COMPILED SASS (sm_100) =====

	.target	sm_100

	.elftype	@"ET_EXEC"


//--------------------- .note.nv.tkinfo           --------------------------
	.section	.note.nv.tkinfo,"",@"SHT_NOTE"
	.sectionflags	@"SHF_NOTE_NV_TKINFO"
	.tkinfo
        /*0018*/ 	.word	0x00000002
        /*0030*/ 	.string	""
        /*0030*/ 	.string	"ptxas"
        /*0030*/ 	.string	"Cuda compilation tools, release 13.0, V13.0.88"
        /*0030*/ 	.string	"Build cuda_13.0.r13.0/compiler.36424714_0"
        /*0030*/ 	.string	"-arch sm_100 -m 64 "



//--------------------- .note.nv.cuinfo           --------------------------
	.section	.note.nv.cuinfo,"",@"SHT_NOTE"
	.sectionflags	@"SHF_NOTE_NV_CUINFO"
        /*0018*/ 	.short	0x0002
        /*001a*/ 	.short	0x0064
        /*001c*/ 	.short	0x0082
	.zero		2


//--------------------- .nv.info                  --------------------------
	.section	.nv.info,"",@"SHT_CUDA_INFO"
	.align	4


	//----- nvinfo : EIATTR_REGCOUNT
	.align		4
        /*0000*/ 	.byte	0x04, 0x2f
        /*0002*/ 	.short	(.L_1 - .L_0)
	.align		4
.L_0:
        /*0004*/ 	.word	index@(_Z10matrix_addPKfS0_Pfii)
        /*0008*/ 	.word	0x0000000c


	//----- nvinfo : EIATTR_FRAME_SIZE
	.align		4
.L_1:
        /*000c*/ 	.byte	0x04, 0x11
        /*000e*/ 	.short	(.L_3 - .L_2)
	.align		4
.L_2:
        /*0010*/ 	.word	index@(_Z10matrix_addPKfS0_Pfii)
        /*0014*/ 	.word	0x00000000


	//----- nvinfo : EIATTR_REGCOUNT
	.align		4
.L_3:
        /*0018*/ 	.byte	0x04, 0x2f
        /*001a*/ 	.short	(.L_5 - .L_4)
	.align		4
.L_4:
        /*001c*/ 	.word	index@(_Z10matrix_mulPKfS0_Pfiii)
        /*0020*/ 	.word	0x00000020


	//----- nvinfo : EIATTR_FRAME_SIZE
	.align		4
.L_5:
        /*0024*/ 	.byte	0x04, 0x11
        /*0026*/ 	.short	(.L_7 - .L_6)
	.align		4
.L_6:
        /*0028*/ 	.word	index@(_Z10matrix_mulPKfS0_Pfiii)
        /*002c*/ 	.word	0x00000000


	//----- nvinfo : EIATTR_MIN_STACK_SIZE
	.align		4
.L_7:
        /*0030*/ 	.byte	0x04, 0x12
        /*0032*/ 	.short	(.L_9 - .L_8)
	.align		4
.L_8:
        /*0034*/ 	.word	index@(_Z10matrix_mulPKfS0_Pfiii)
        /*0038*/ 	.word	0x00000000


	//----- nvinfo : EIATTR_MIN_STACK_SIZE
	.align		4
.L_9:
        /*003c*/ 	.byte	0x04, 0x12
        /*003e*/ 	.short	(.L_11 - .L_10)
	.align		4
.L_10:
        /*0040*/ 	.word	index@(_Z10matrix_addPKfS0_Pfii)
        /*0044*/ 	.word	0x00000000
.L_11:


//--------------------- .nv.compat                --------------------------
	.section	.nv.compat,"",@"SHT_CUDA_COMPAT_INFO"
	.align	4
        /*0000*/ 	.byte	0x02, 0x09, 0x00, 0x00, 0x02, 0x02, 0x01, 0x00, 0x02, 0x05, 0x05, 0x00, 0x03, 0x07, 0x01, 0x01
        /*0010*/ 	.byte	0x02, 0x03, 0x00, 0x00, 0x02, 0x06, 0x01, 0x00, 0x04, 0x0b, 0x08, 0x00, 0x09, 0x00, 0x00, 0x00
        /*0020*/ 	.byte	0x00, 0x00, 0x00, 0x00


//--------------------- .nv.info._Z10matrix_mulPKfS0_Pfiii --------------------------
	.section	.nv.info._Z10matrix_mulPKfS0_Pfiii,"",@"SHT_CUDA_INFO"
	.sectionflags	@""
	.align	4


	//----- nvinfo : EIATTR_CUDA_API_VERSION
	.align		4
        /*0000*/ 	.byte	0x04, 0x37
        /*0002*/ 	.short	(.L_13 - .L_12)
.L_12:
        /*0004*/ 	.word	0x00000082


	//----- nvinfo : EIATTR_KPARAM_INFO
	.align		4
.L_13:
        /*0008*/ 	.byte	0x04, 0x17
        /*000a*/ 	.short	(.L_15 - .L_14)
.L_14:
        /*000c*/ 	.word	0x00000000
        /*0010*/ 	.short	0x0005
        /*0012*/ 	.short	0x0020
        /*0014*/ 	.byte	0x00, 0xf0, 0x11, 0x00


	//----- nvinfo : EIATTR_KPARAM_INFO
	.align		4
.L_15:
        /*0018*/ 	.byte	0x04, 0x17
        /*001a*/ 	.short	(.L_17 - .L_16)
.L_16:
        /*001c*/ 	.word	0x00000000
        /*0020*/ 	.short	0x0004
        /*0022*/ 	.short	0x001c
        /*0024*/ 	.byte	0x00, 0xf0, 0x11, 0x00


	//----- nvinfo : EIATTR_KPARAM_INFO
	.align		4
.L_17:
        /*0028*/ 	.byte	0x04, 0x17
        /*002a*/ 	.short	(.L_19 - .L_18)
.L_18:
        /*002c*/ 	.word	0x00000000
        /*0030*/ 	.short	0x0003
        /*0032*/ 	.short	0x0018
        /*0034*/ 	.byte	0x00, 0xf0, 0x11, 0x00


	//----- nvinfo : EIATTR_KPARAM_INFO
	.align		4
.L_19:
        /*0038*/ 	.byte	0x04, 0x17
        /*003a*/ 	.short	(.L_21 - .L_20)
.L_20:
        /*003c*/ 	.word	0x00000000
        /*0040*/ 	.short	0x0002
        /*0042*/ 	.short	0x0010
        /*0044*/ 	.byte	0x00, 0xf5, 0x21, 0x00


	//----- nvinfo : EIATTR_KPARAM_INFO
	.align		4
.L_21:
        /*0048*/ 	.byte	0x04, 0x17
        /*004a*/ 	.short	(.L_23 - .L_22)
.L_22:
        /*004c*/ 	.word	0x00000000
        /*0050*/ 	.short	0x0001
        /*0052*/ 	.short	0x0008
        /*0054*/ 	.byte	0x00, 0xf5, 0x21, 0x00


	//----- nvinfo : EIATTR_KPARAM_INFO
	.align		4
.L_23:
        /*0058*/ 	.byte	0x04, 0x17
        /*005a*/ 	.short	(.L_25 - .L_24)
.L_24:
        /*005c*/ 	.word	0x00000000
        /*0060*/ 	.short	0x0000
        /*0062*/ 	.short	0x0000
        /*0064*/ 	.byte	0x00, 0xf5, 0x21, 0x00


	//----- nvinfo : EIATTR_SPARSE_MMA_MASK
	.align		4
.L_25:
        /*0068*/ 	.byte	0x03, 0x50
        /*006a*/ 	.short	0x0000


	//----- nvinfo : EIATTR_MAXREG_COUNT
	.align		4
        /*006c*/ 	.byte	0x03, 0x1b
        /*006e*/ 	.short	0x00ff


	//----- nvinfo : EIATTR_MERCURY_ISA_VERSION
	.align		4
        /*0070*/ 	.byte	0x03, 0x5f
        /*0072*/ 	.short	0x0101


	//----- nvinfo : EIATTR_VRC_CTA_INIT_COUNT
	.align		4
        /*0074*/ 	.byte	0x02, 0x4a
	.zero		1
	.zero		1


	//----- nvinfo : EIATTR_EXIT_INSTR_OFFSETS
	.align		4
        /*0078*/ 	.byte	0x04, 0x1c
        /*007a*/ 	.short	(.L_27 - .L_26)


	//   ....[0]....
.L_26:
        /*007c*/ 	.word	0x000000d0


	//   ....[1]....
        /*0080*/ 	.word	0x000008f0


	//----- nvinfo : EIATTR_CBANK_PARAM_SIZE
	.align		4
.L_27:
        /*0084*/ 	.byte	0x03, 0x19
        /*0086*/ 	.short	0x0024


	//----- nvinfo : EIATTR_PARAM_CBANK
	.align		4
        /*0088*/ 	.byte	0x04, 0x0a
        /*008a*/ 	.short	(.L_29 - .L_28)
	.align		4
.L_28:
        /*008c*/ 	.word	index@(.nv.constant0._Z10matrix_mulPKfS0_Pfiii)
        /*0090*/ 	.short	0x0380
        /*0092*/ 	.short	0x0024


	//----- nvinfo : EIATTR_SW_WAR
	.align		4
.L_29:
        /*0094*/ 	.byte	0x04, 0x36
        /*0096*/ 	.short	(.L_31 - .L_30)
.L_30:
        /*0098*/ 	.word	0x00000008
.L_31:


//--------------------- .nv.info._Z10matrix_addPKfS0_Pfii --------------------------
	.section	.nv.info._Z10matrix_addPKfS0_Pfii,"",@"SHT_CUDA_INFO"
	.sectionflags	@""
	.align	4


	//----- nvinfo : EIATTR_CUDA_API_VERSION
	.align		4
        /*0000*/ 	.byte	0x04, 0x37
        /*0002*/ 	.short	(.L_33 - .L_32)
.L_32:
        /*0004*/ 	.word	0x00000082


	//----- nvinfo : EIATTR_KPARAM_INFO
	.align		4
.L_33:
        /*0008*/ 	.byte	0x04, 0x17
        /*000a*/ 	.short	(.L_35 - .L_34)
.L_34:
        /*000c*/ 	.word	0x00000000
        /*0010*/ 	.short	0x0004
        /*0012*/ 	.short	0x001c
        /*0014*/ 	.byte	0x00, 0xf0, 0x11, 0x00


	//----- nvinfo : EIATTR_KPARAM_INFO
	.align		4
.L_35:
        /*0018*/ 	.byte	0x04, 0x17
        /*001a*/ 	.short	(.L_37 - .L_36)
.L_36:
        /*001c*/ 	.word	0x00000000
        /*0020*/ 	.short	0x0003
        /*0022*/ 	.short	0x0018
        /*0024*/ 	.byte	0x00, 0xf0, 0x11, 0x00


	//----- nvinfo : EIATTR_KPARAM_INFO
	.align		4
.L_37:
        /*0028*/ 	.byte	0x04, 0x17
        /*002a*/ 	.short	(.L_39 - .L_38)
.L_38:
        /*002c*/ 	.word	0x00000000
        /*0030*/ 	.short	0x0002
        /*0032*/ 	.short	0x0010
        /*0034*/ 	.byte	0x00, 0xf5, 0x21, 0x00


	//----- nvinfo : EIATTR_KPARAM_INFO
	.align		4
.L_39:
        /*0038*/ 	.byte	0x04, 0x17
        /*003a*/ 	.short	(.L_41 - .L_40)
.L_40:
        /*003c*/ 	.word	0x00000000
        /*0040*/ 	.short	0x0001
        /*0042*/ 	.short	0x0008
        /*0044*/ 	.byte	0x00, 0xf5, 0x21, 0x00


	//----- nvinfo : EIATTR_KPARAM_INFO
	.align		4
.L_41:
        /*0048*/ 	.byte	0x04, 0x17
        /*004a*/ 	.short	(.L_43 - .L_42)
.L_42:
        /*004c*/ 	.word	0x00000000
        /*0050*/ 	.short	0x0000
        /*0052*/ 	.short	0x0000
        /*0054*/ 	.byte	0x00, 0xf5, 0x21, 0x00


	//----- nvinfo : EIATTR_SPARSE_MMA_MASK
	.align		4
.L_43:
        /*0058*/ 	.byte	0x03, 0x50
        /*005a*/ 	.short	0x0000


	//----- nvinfo : EIATTR_MAXREG_COUNT
	.align		4
        /*005c*/ 	.byte	0x03, 0x1b
        /*005e*/ 	.short	0x00ff


	//----- nvinfo : EIATTR_MERCURY_ISA_VERSION
	.align		4
        /*0060*/ 	.byte	0x03, 0x5f
        /*0062*/ 	.short	0x0101


	//----- nvinfo : EIATTR_VRC_CTA_INIT_COUNT
	.align		4
        /*0064*/ 	.byte	0x02, 0x4a
	.zero		1
	.zero		1


	//----- nvinfo : EIATTR_EXIT_INSTR_OFFSETS
	.align		4
        /*0068*/ 	.byte	0x04, 0x1c
        /*006a*/ 	.short	(.L_45 - .L_44)


	//   ....[0]....
.L_44:
        /*006c*/ 	.word	0x000000c0


	//   ....[1]....
        /*0070*/ 	.word	0x00000190


	//----- nvinfo : EIATTR_CBANK_PARAM_SIZE
	.align		4
.L_45:
        /*0074*/ 	.byte	0x03, 0x19
        /*0076*/ 	.short	0x0020


	//----- nvinfo : EIATTR_PARAM_CBANK
	.align		4
        /*0078*/ 	.byte	0x04, 0x0a
        /*007a*/ 	.short	(.L_47 - .L_46)
	.align		4
.L_46:
        /*007c*/ 	.word	index@(.nv.constant0._Z10matrix_addPKfS0_Pfii)
        /*0080*/ 	.short	0x0380
        /*0082*/ 	.short	0x0020


	//----- nvinfo : EIATTR_SW_WAR
	.align		4
.L_47:
        /*0084*/ 	.byte	0x04, 0x36
        /*0086*/ 	.short	(.L_49 - .L_48)
.L_48:
        /*0088*/ 	.word	0x00000008
.L_49:


//--------------------- .nv.callgraph             --------------------------
	.section	.nv.callgraph,"",@"SHT_CUDA_CALLGRAPH"
	.align	4
	.sectionentsize	8
	.align		4
        /*0000*/ 	.word	0x00000000
	.align		4
        /*0004*/ 	.word	0xffffffff
	.align		4
        /*0008*/ 	.word	0x00000000
	.align		4
        /*000c*/ 	.word	0xfffffffe
	.align		4
        /*0010*/ 	.word	0x00000000
	.align		4
        /*0014*/ 	.word	0xfffffffd
	.align		4
        /*0018*/ 	.word	0x00000000
	.align		4
        /*001c*/ 	.word	0xfffffffc


//--------------------- .text._Z10matrix_mulPKfS0_Pfiii --------------------------
	.section	.text._Z10matrix_mulPKfS0_Pfiii,"ax",@progbits
	.align	128
        .global         _Z10matrix_mulPKfS0_Pfiii
        .type           _Z10matrix_mulPKfS0_Pfiii,@function
        .size           _Z10matrix_mulPKfS0_Pfiii,(.L_x_6 - _Z10matrix_mulPKfS0_Pfiii)
        .other          _Z10matrix_mulPKfS0_Pfiii,@"STO_CUDA_ENTRY STV_DEFAULT"
_Z10matrix_mulPKfS0_Pfiii:
.text._Z10matrix_mulPKfS0_Pfiii:
[----:B------:R-:W-:Y:S01]  /*0000*/  LDC R1, c[0x0][0x37c] ;  /* 0x0000df00ff017b82 */ /* 0x000fe20000000800 */
[----:B------:R-:W0:Y:S07]  /*0010*/  S2R R5, SR_TID.X ;  /* 0x0000000000057919 */ /* 0x000e2e0000002100 */
[----:B------:R-:W1:Y:S01]  /*0020*/  LDC R16, c[0x0][0x364] ;  /* 0x0000d900ff107b82 */ /* 0x000e620000000800 */
[----:B------:R-:W2:Y:S01]  /*0030*/  LDCU UR6, c[0x0][0x398] ;  /* 0x00007300ff0677ac */ /* 0x000ea20008000800 */
[----:B------:R-:W1:Y:S06]  /*0040*/  S2R R3, SR_TID.Y ;  /* 0x0000000000037919 */ /* 0x000e6c0000002200 */
[----:B------:R-:W0:Y:S08]  /*0050*/  S2UR UR5, SR_CTAID.X ;  /* 0x00000000000579c3 */ /* 0x000e300000002500 */
[----:B------:R-:W0:Y:S08]  /*0060*/  LDC R0, c[0x0][0x360] ;  /* 0x0000d800ff007b82 */ /* 0x000e300000000800 */
[----:B------:R-:W1:Y:S08]  /*0070*/  S2UR UR4, SR_CTAID.Y ;  /* 0x00000000000479c3 */ /* 0x000e700000002600 */
[----:B------:R-:W3:Y:S01]  /*0080*/  LDC R17, c[0x0][0x3a0] ;  /* 0x0000e800ff117b82 */ /* 0x000ee20000000800 */
[----:B0-----:R-:W-:-:S02]  /*0090*/  IMAD R0, R0, UR5, R5 ;  /* 0x0000000500007c24 */ /* 0x001fc4000f8e0205 */
[----:B-1----:R-:W-:-:S03]  /*00a0*/  IMAD R16, R16, UR4, R3 ;  /* 0x0000000410107c24 */ /* 0x002fc6000f8e0203 */
[----:B---3--:R-:W-:-:S04]  /*00b0*/  ISETP.GE.AND P0, PT, R0, R17, PT ;  /* 0x000000110000720c */ /* 0x008fc80003f06270 */
[----:B--2---:R-:W-:-:S13]  /*00c0*/  ISETP.GE.OR P0, PT, R16, UR6, P0 ;  /* 0x0000000610007c0c */ /* 0x004fda0008706670 */
[----:B------:R-:W-:Y:S05]  /*00d0*/  @P0 EXIT ;  /* 0x000000000000094d */ /* 0x000fea0003800000 */
[----:B------:R-:W0:Y:S01]  /*00e0*/  LDC R19, c[0x0][0x39c] ;  /* 0x0000e700ff137b82 */ /* 0x000e220000000800 */
[----:B------:R-:W1:Y:S01]  /*00f0*/  LDCU.64 UR4, c[0x0][0x358] ;  /* 0x00006b00ff0477ac */ /* 0x000e620008000a00 */
[----:B------:R-:W-:Y:S01]  /*0100*/  HFMA2 R24, -RZ, RZ, 0, 0 ;  /* 0x00000000ff187431 */ /* 0x000fe200000001ff */
[----:B0-----:R-:W-:-:S13]  /*0110*/  ISETP.GE.AND P0, PT, R19, 0x1, PT ;  /* 0x000000011300780c */ /* 0x001fda0003f06270 */
[----:B-1----:R-:W-:Y:S05]  /*0120*/  @!P0 BRA `(.L_x_0) ;  /* 0x0000000400e08947 */ /* 0x002fea0003800000 */
[C---:B------:R-:W-:Y:S01]  /*0130*/  ISETP.GE.U32.AND P1, PT, R19.reuse, 0x8, PT ;  /* 0x000000081300780c */ /* 0x040fe20003f26070 */
[----:B------:R-:W-:Y:S01]  /*0140*/  IMAD R20, R16, R19, RZ ;  /* 0x0000001310147224 */ /* 0x000fe200078e02ff */
[----:B------:R-:W-:Y:S02]  /*0150*/  LOP3.LUT R27, R19, 0x7, RZ, 0xc0, !PT ;  /* 0x00000007131b7812 */ /* 0x000fe400078ec0ff */
[----:B------:R-:W-:Y:S02]  /*0160*/  MOV R24, RZ ;  /* 0x000000ff00187202 */ /* 0x000fe40000000f00 */
[----:B------:R-:W-:Y:S02]  /*0170*/  ISETP.NE.AND P0, PT, R27, RZ, PT ;  /* 0x000000ff1b00720c */ /* 0x000fe40003f05270 */
[----:B------:R-:W-:-:S05]  /*0180*/  MOV R21, RZ ;  /* 0x000000ff00157202 */ /* 0x000fca0000000f00 */
[----:B------:R-:W-:Y:S06]  /*0190*/  @!P1 BRA `(.L_x_1) ;  /* 0x0000000000c49947 */ /* 0x000fec0003800000 */
[----:B------:R-:W0:Y:S01]  /*01a0*/  LDC.64 R2, c[0x0][0x380] ;  /* 0x0000e000ff027b82 */ /* 0x000e220000000a00 */
[----:B------:R-:W-:Y:S02]  /*01b0*/  LOP3.LUT R21, R19, 0x7ffffff8, RZ, 0xc0, !PT ;  /* 0x7ffffff813157812 */ /* 0x000fe400078ec0ff */
[----:B------:R-:W-:Y:S02]  /*01c0*/  MOV R24, RZ ;  /* 0x000000ff00187202 */ /* 0x000fe40000000f00 */
[----:B------:R-:W-:Y:S02]  /*01d0*/  MOV R18, R0 ;  /* 0x0000000000127202 */ /* 0x000fe40000000f00 */
[----:B------:R-:W-:Y:S01]  /*01e0*/  IADD3 R22, PT, PT, -R21, RZ, RZ ;  /* 0x000000ff15167210 */ /* 0x000fe20007ffe1ff */
[----:B0-----:R-:W-:-:S03]  /*01f0*/  IMAD.WIDE.U32 R2, R20, 0x4, R2 ;  /* 0x0000000414027825 */ /* 0x001fc600078e0002 */
[----:B------:R-:W-:-:S04]  /*0200*/  IADD3 R4, P1, PT, R2, 0x10, RZ ;  /* 0x0000001002047810 */ /* 0x000fc80007f3e0ff */
[----:B------:R-:W-:-:S09]  /*0210*/  IADD3.X R5, PT, PT, RZ, R3, RZ, P1, !PT ;  /* 0x00000003ff057210 */ /* 0x000fd20000ffe4ff */
.L_x_2:
[----:B------:R-:W0:Y:S01]  /*0220*/  LDC.64 R14, c[0x0][0x388] ;  /* 0x0000e200ff0e7b82 */ /* 0x000e220000000a00 */
[----:B------:R-:W-:Y:S02]  /*0230*/  MOV R2, R4 ;  /* 0x0000000400027202 */ /* 0x000fe40000000f00 */
[----:B------:R-:W-:-:S05]  /*0240*/  MOV R3, R5 ;  /* 0x0000000500037202 */ /* 0x000fca0000000f00 */
[----:B------:R-:W2:Y:S04]  /*0250*/  LDG.E R25, desc[UR4][R2.64+-0x10] ;  /* 0xfffff00402197981 */ /* 0x000ea8000c1e1900 */
[----:B------:R-:W3:Y:S04]  /*0260*/  LDG.E R23, desc[UR4][R2.64+-0xc] ;  /* 0xfffff40402177981 */ /* 0x000ee8000c1e1900 */
[----:B------:R-:W4:Y:S04]  /*0270*/  LDG.E R29, desc[UR4][R2.64+-0x8] ;  /* 0xfffff804021d7981 */ /* 0x000f28000c1e1900 */
[----:B------:R-:W5:Y:S01]  /*0280*/  LDG.E R28, desc[UR4][R2.64+-0x4] ;  /* 0xfffffc04021c7981 */ /* 0x000f62000c1e1900 */
[----:B0-----:R-:W-:-:S05]  /*0290*/  IMAD.WIDE R14, R18, 0x4, R14 ;  /* 0x00000004120e7825 */ /* 0x001fca00078e020e */
[----:B------:R0:W2:Y:S01]  /*02a0*/  LDG.E R26, desc[UR4][R14.64] ;  /* 0x000000040e1a7981 */ /* 0x0000a2000c1e1900 */
[----:B------:R-:W-:-:S04]  /*02b0*/  IMAD.WIDE R12, R17, 0x4, R14 ;  /* 0x00000004110c7825 */ /* 0x000fc800078e020e */
[C---:B------:R-:W-:Y:S02]  /*02c0*/  IMAD.WIDE R4, R17.reuse, 0x4, R12 ;  /* 0x0000000411047825 */ /* 0x040fe400078e020c */
[----:B------:R-:W3:Y:S02]  /*02d0*/  LDG.E R12, desc[UR4][R12.64] ;  /* 0x000000040c0c7981 */ /* 0x000ee4000c1e1900 */
[C---:B------:R-:W-:Y:S02]  /*02e0*/  IMAD.WIDE R8, R17.reuse, 0x4, R4 ;  /* 0x0000000411087825 */ /* 0x040fe400078e0204 */
[----:B------:R-:W4:Y:S02]  /*02f0*/  LDG.E R4, desc[UR4][R4.64] ;  /* 0x0000000404047981 */ /* 0x000f24000c1e1900 */
[C---:B------:R-:W-:Y:S02]  /*0300*/  IMAD.WIDE R6, R17.reuse, 0x4, R8 ;  /* 0x0000000411067825 */ /* 0x040fe400078e0208 */
[----:B------:R-:W5:Y:S02]  /*0310*/  LDG.E R8, desc[UR4][R8.64] ;  /* 0x0000000408087981 */ /* 0x000f64000c1e1900 */
[----:B------:R-:W-:-:S02]  /*0320*/  IMAD.WIDE R10, R17, 0x4, R6 ;  /* 0x00000004110a7825 */ /* 0x000fc400078e0206 */
[----:B------:R-:W5:Y:S04]  /*0330*/  LDG.E R5, desc[UR4][R2.64] ;  /* 0x0000000402057981 */ /* 0x000f68000c1e1900 */
[----:B------:R-:W5:Y:S01]  /*0340*/  LDG.E R6, desc[UR4][R6.64] ;  /* 0x0000000406067981 */ /* 0x000f62000c1e1900 */
[----:B0-----:R-:W-:-:S03]  /*0350*/  IMAD.WIDE R14, R17, 0x4, R10 ;  /* 0x00000004110e7825 */ /* 0x001fc600078e020a */
[----:B------:R-:W5:Y:S04]  /*0360*/  LDG.E R10, desc[UR4][R10.64] ;  /* 0x000000040a0a7981 */ /* 0x000f68000c1e1900 */
[----:B------:R-:W5:Y:S04]  /*0370*/  LDG.E R13, desc[UR4][R14.64] ;  /* 0x000000040e0d7981 */ /* 0x000f68000c1e1900 */
[----:B------:R-:W5:Y:S04]  /*0380*/  LDG.E R7, desc[UR4][R2.64+0x4] ;  /* 0x0000040402077981 */ /* 0x000f68000c1e1900 */
[----:B------:R-:W5:Y:S01]  /*0390*/  LDG.E R9, desc[UR4][R2.64+0xc] ;  /* 0x00000c0402097981 */ /* 0x000f62000c1e1900 */
[----:B--2---:R-:W-:Y:S01]  /*03a0*/  FFMA R26, R25, R26, R24 ;  /* 0x0000001a191a7223 */ /* 0x004fe20000000018 */
[----:B------:R-:W-:-:S02]  /*03b0*/  IMAD.WIDE R24, R17, 0x4, R14 ;  /* 0x0000000411187825 */ /* 0x000fc400078e020e */
[----:B------:R-:W2:Y:S04]  /*03c0*/  LDG.E R14, desc[UR4][R2.64+0x8] ;  /* 0x00000804020e7981 */ /* 0x000ea8000c1e1900 */
[----:B------:R-:W2:Y:S01]  /*03d0*/  LDG.E R24, desc[UR4][R24.64] ;  /* 0x0000000418187981 */ /* 0x000ea2000c1e1900 */
[----:B---3--:R-:W-:Y:S01]  /*03e0*/  FFMA R12, R23, R12, R26 ;  /* 0x0000000c170c7223 */ /* 0x008fe2000000001a */
[----:B------:R-:W-:-:S03]  /*03f0*/  IADD3 R22, PT, PT, R22, 0x8, RZ ;  /* 0x0000000816167810 */ /* 0x000fc60007ffe0ff */
[----:B----4-:R-:W-:Y:S01]  /*0400*/  FFMA R29, R29, R4, R12 ;  /* 0x000000041d1d7223 */ /* 0x010fe2000000000c */
[----:B------:R-:W-:-:S03]  /*0410*/  ISETP.NE.AND P1, PT, R22, RZ, PT ;  /* 0x000000ff1600720c */ /* 0x000fc60003f25270 */
[----:B-----5:R-:W-:Y:S01]  /*0420*/  FFMA R8, R28, R8, R29 ;  /* 0x000000081c087223 */ /* 0x020fe2000000001d */
[----:B------:R-:W-:-:S03]  /*0430*/  IADD3 R4, P2, PT, R2, 0x20, RZ ;  /* 0x0000002002047810 */ /* 0x000fc60007f5e0ff */
[----:B------:R-:W-:Y:S01]  /*0440*/  FFMA R6, R5, R6, R8 ;  /* 0x0000000605067223 */ /* 0x000fe20000000008 */
[----:B------:R-:W-:Y:S02]  /*0450*/  IADD3.X R5, PT, PT, RZ, R3, RZ, P2, !PT ;  /* 0x00000003ff057210 */ /* 0x000fe400017fe4ff */
[----:B------:R-:W-:Y:S01]  /*0460*/  LEA R18, R17, R18, 0x3 ;  /* 0x0000001211127211 */ /* 0x000fe200078e18ff */
[----:B------:R-:W-:-:S04]  /*0470*/  FFMA R7, R7, R10, R6 ;  /* 0x0000000a07077223 */ /* 0x000fc80000000006 */
[----:B--2---:R-:W-:-:S04]  /*0480*/  FFMA R14, R14, R13, R7 ;  /* 0x0000000d0e0e7223 */ /* 0x004fc80000000007 */
[----:B------:R-:W-:Y:S01]  /*0490*/  FFMA R24, R9, R24, R14 ;  /* 0x0000001809187223 */ /* 0x000fe2000000000e */
[----:B------:R-:W-:Y:S06]  /*04a0*/  @P1 BRA `(.L_x_2) ;  /* 0xfffffffc005c1947 */ /* 0x000fec000383ffff */
.L_x_1:
[----:B------:R-:W-:Y:S05]  /*04b0*/  @!P0 BRA `(.L_x_0) ;  /* 0x0000000000fc8947 */ /* 0x000fea0003800000 */
[----:B------:R-:W-:Y:S02]  /*04c0*/  ISETP.GE.U32.AND P1, PT, R27, 0x4, PT ;  /* 0x000000041b00780c */ /* 0x000fe40003f26070 */
[----:B------:R-:W-:-:S04]  /*04d0*/  LOP3.LUT R14, R19, 0x3, RZ, 0xc0, !PT ;  /* 0x00000003130e7812 */ /* 0x000fc800078ec0ff */
[----:B------:R-:W-:-:S07]  /*04e0*/  ISETP.NE.AND P0, PT, R14, RZ, PT ;  /* 0x000000ff0e00720c */ /* 0x000fce0003f05270 */
[----:B------:R-:W-:Y:S06]  /*04f0*/  @!P1 BRA `(.L_x_3) ;  /* 0x00000000006c9947 */ /* 0x000fec0003800000 */
[----:B------:R-:W0:Y:S01]  /*0500*/  LDC.64 R4, c[0x0][0x388] ;  /* 0x0000e200ff047b82 */ /* 0x000e220000000a00 */
[----:B------:R-:W1:Y:S01]  /*0510*/  LDCU.64 UR6, c[0x0][0x380] ;  /* 0x00007000ff0677ac */ /* 0x000e620008000a00 */
[----:B------:R-:W-:Y:S01]  /*0520*/  IMAD R7, R21, R17, R0 ;  /* 0x0000001115077224 */ /* 0x000fe200078e0200 */
[CC--:B------:R-:W-:Y:S02]  /*0530*/  IADD3 R3, PT, PT, R20.reuse, R21.reuse, RZ ;  /* 0x0000001514037210 */ /* 0x0c0fe40007ffe0ff */
[----:B------:R-:W-:-:S03]  /*0540*/  IADD3 R8, P1, PT, R20, R21, RZ ;  /* 0x0000001514087210 */ /* 0x000fc60007f3e0ff */
[----:B------:R-:W2:Y:S01]  /*0550*/  LDC.64 R12, c[0x0][0x380] ;  /* 0x0000e000ff0c7b82 */ /* 0x000ea20000000a00 */
[----:B0-----:R-:W-:-:S04]  /*0560*/  IMAD.WIDE R4, R7, 0x4, R4 ;  /* 0x0000000407047825 */ /* 0x001fc800078e0204 */
[----:B------:R-:W-:Y:S02]  /*0570*/  IMAD.WIDE R6, R17, 0x4, R4 ;  /* 0x0000000411067825 */ /* 0x000fe400078e0204 */
[----:B------:R-:W3:Y:S02]  /*0580*/  LDG.E R4, desc[UR4][R4.64] ;  /* 0x0000000404047981 */ /* 0x000ee4000c1e1900 */
[----:B--2---:R-:W-:Y:S01]  /*0590*/  IMAD.WIDE.U32 R12, R3, 0x4, R12 ;  /* 0x00000004030c7825 */ /* 0x004fe200078e000c */
[----:B------:R-:W-:Y:S02]  /*05a0*/  IADD3.X R3, PT, PT, RZ, RZ, RZ, P1, !PT ;  /* 0x000000ffff037210 */ /* 0x000fe40000ffe4ff */
[----:B-1----:R-:W-:-:S03]  /*05b0*/  LEA R2, P1, R8, UR6, 0x2 ;  /* 0x0000000608027c11 */ /* 0x002fc6000f8210ff */
[----:B------:R-:W3:Y:S01]  /*05c0*/  LDG.E R13, desc[UR4][R12.64] ;  /* 0x000000040c0d7981 */ /* 0x000ee2000c1e1900 */
[----:B------:R-:W-:Y:S01]  /*05d0*/  LEA.HI.X R3, R8, UR7, R3, 0x2, P1 ;  /* 0x0000000708037c11 */ /* 0x000fe200088f1403 */
[C---:B------:R-:W-:Y:S02]  /*05e0*/  IMAD.WIDE R8, R17.reuse, 0x4, R6 ;  /* 0x0000000411087825 */ /* 0x040fe400078e0206 */
[----:B------:R-:W2:Y:S04]  /*05f0*/  LDG.E R6, desc[UR4][R6.64] ;  /* 0x0000000406067981 */ /* 0x000ea8000c1e1900 */
[----:B------:R-:W2:Y:S01]  /*0600*/  LDG.E R15, desc[UR4][R2.64+0x4] ;  /* 0x00000404020f7981 */ /* 0x000ea2000c1e1900 */
[----:B------:R-:W-:-:S03]  /*0610*/  IMAD.WIDE R10, R17, 0x4, R8 ;  /* 0x00000004110a7825 */ /* 0x000fc600078e0208 */
[----:B------:R-:W4:Y:S04]  /*0620*/  LDG.E R22, desc[UR4][R8.64] ;  /* 0x0000000408167981 */ /* 0x000f28000c1e1900 */
[----:B------:R-:W4:Y:S04]  /*0630*/  LDG.E R18, desc[UR4][R2.64+0x8] ;  /* 0x0000080402127981 */ /* 0x000f28000c1e1900 */
[----:B------:R-:W5:Y:S04]  /*0640*/  LDG.E R26, desc[UR4][R2.64+0xc] ;  /* 0x00000c04021a7981 */ /* 0x000f68000c1e1900 */
[----:B------:R-:W5:Y:S01]  /*0650*/  LDG.E R10, desc[UR4][R10.64] ;  /* 0x000000040a0a7981 */ /* 0x000f62000c1e1900 */
[----:B------:R-:W-:Y:S01]  /*0660*/  IADD3 R21, PT, PT, R21, 0x4, RZ ;  /* 0x0000000415157810 */ /* 0x000fe20007ffe0ff */
[----:B---3--:R-:W-:-:S04]  /*0670*/  FFMA R24, R13, R4, R24 ;  /* 0x000000040d187223 */ /* 0x008fc80000000018 */
[----:B--2---:R-:W-:-:S04]  /*0680*/  FFMA R15, R15, R6, R24 ;  /* 0x000000060f0f7223 */ /* 0x004fc80000000018 */
[----:B----4-:R-:W-:-:S04]  /*0690*/  FFMA R15, R18, R22, R15 ;  /* 0x00000016120f7223 */ /* 0x010fc8000000000f */
[----:B-----5:R-:W-:-:S07]  /*06a0*/  FFMA R24, R26, R10, R15 ;  /* 0x0000000a1a187223 */ /* 0x020fce000000000f */
.L_x_3:
[----:B------:R-:W-:Y:S05]  /*06b0*/  @!P0 BRA `(.L_x_0) ;  /* 0x00000000007c8947 */ /* 0x000fea0003800000 */
[----:B------:R-:W-:Y:S01]  /*06c0*/  ISETP.NE.AND P1, PT, R14, 0x1, PT ;  /* 0x000000010e00780c */ /* 0x000fe20003f25270 */
[----:B------:R-:W0:Y:S01]  /*06d0*/  LDC.64 R10, c[0x0][0x380] ;  /* 0x0000e000ff0a7b82 */ /* 0x000e220000000a00 */
[----:B------:R-:W-:-:S04]  /*06e0*/  LOP3.LUT R19, R19, 0x1, RZ, 0xc0, !PT ;  /* 0x0000000113137812 */ /* 0x000fc800078ec0ff */
[----:B------:R-:W-:-:S03]  /*06f0*/  ISETP.NE.U32.AND P0, PT, R19, 0x1, PT ;  /* 0x000000011300780c */ /* 0x000fc60003f05070 */
[----:B------:R-:W1:Y:S04]  /*0700*/  LDC.64 R8, c[0x0][0x388] ;  /* 0x0000e200ff087b82 */ /* 0x000e680000000a00 */
[CC--:B------:R-:W-:Y:S02]  /*0710*/  @P1 IADD3 R13, PT, PT, R20.reuse, R21.reuse, RZ ;  /* 0x00000015140d1210 */ /* 0x0c0fe40007ffe0ff */
[----:B------:R-:W-:Y:S02]  /*0720*/  @P1 IADD3 R12, P2, PT, R20, R21, RZ ;  /* 0x00000015140c1210 */ /* 0x000fe40007f5e0ff */
[----:B------:R-:W2:Y:S02]  /*0730*/  @P1 LDC.64 R2, c[0x0][0x380] ;  /* 0x0000e000ff021b82 */ /* 0x000ea40000000a00 */
[----:B------:R-:W-:-:S06]  /*0740*/  @P1 IADD3.X R14, PT, PT, RZ, RZ, RZ, P2, !PT ;  /* 0x000000ffff0e1210 */ /* 0x000fcc00017fe4ff */
[----:B------:R-:W3:Y:S01]  /*0750*/  LDC.64 R4, c[0x0][0x380] ;  /* 0x0000e000ff047b82 */ /* 0x000ee20000000a00 */
[----:B0-----:R-:W-:-:S04]  /*0760*/  @P1 IMAD.WIDE.U32 R10, R13, 0x4, R10 ;  /* 0x000000040d0a1825 */ /* 0x001fc800078e000a */
[C---:B------:R-:W-:Y:S01]  /*0770*/  @P1 IMAD R13, R21.reuse, R17, R0 ;  /* 0x00000011150d1224 */ /* 0x040fe200078e0200 */
[----:B------:R-:W-:Y:S01]  /*0780*/  @P1 IADD3 R21, PT, PT, R21, 0x2, RZ ;  /* 0x0000000215151810 */ /* 0x000fe20007ffe0ff */
[----:B------:R-:W4:Y:S01]  /*0790*/  @P1 LDG.E R11, desc[UR4][R10.64] ;  /* 0x000000040a0b1981 */ /* 0x000f22000c1e1900 */
[----:B------:R-:W0:Y:S01]  /*07a0*/  LDC.64 R6, c[0x0][0x388] ;  /* 0x0000e200ff067b82 */ /* 0x000e220000000a00 */
[----:B-1----:R-:W-:Y:S01]  /*07b0*/  @P1 IMAD.WIDE R8, R13, 0x4, R8 ;  /* 0x000000040d081825 */ /* 0x002fe200078e0208 */
[----:B------:R-:W-:Y:S02]  /*07c0*/  @!P0 IADD3 R15, PT, PT, R20, R21, RZ ;  /* 0x00000015140f8210 */ /* 0x000fe40007ffe0ff */
[----:B--2---:R-:W-:Y:S01]  /*07d0*/  @P1 LEA R2, P2, R12, R2, 0x2 ;  /* 0x000000020c021211 */ /* 0x004fe200078410ff */
[----:B------:R-:W-:-:S03]  /*07e0*/  @!P0 IMAD R21, R21, R17, R0 ;  /* 0x0000001115158224 */ /* 0x000fc600078e0200 */
[----:B------:R-:W-:Y:S01]  /*07f0*/  @P1 LEA.HI.X R3, R12, R3, R14, 0x2, P2 ;  /* 0x000000030c031211 */ /* 0x000fe200010f140e */
[----:B------:R-:W-:Y:S01]  /*0800*/  @P1 IMAD.WIDE R12, R17, 0x4, R8 ;  /* 0x00000004110c1825 */ /* 0x000fe200078e0208 */
[----:B------:R-:W4:Y:S03]  /*0810*/  @P1 LDG.E R14, desc[UR4][R8.64] ;  /* 0x00000004080e1981 */ /* 0x000f26000c1e1900 */
[----:B---3--:R-:W-:Y:S01]  /*0820*/  @!P0 IMAD.WIDE.U32 R4, R15, 0x4, R4 ;  /* 0x000000040f048825 */ /* 0x008fe200078e0004 */
[----:B------:R-:W2:Y:S04]  /*0830*/  @P1 LDG.E R2, desc[UR4][R2.64+0x4] ;  /* 0x0000040402021981 */ /* 0x000ea8000c1e1900 */
[----:B------:R-:W2:Y:S01]  /*0840*/  @P1 LDG.E R12, desc[UR4][R12.64] ;  /* 0x000000040c0c1981 */ /* 0x000ea2000c1e1900 */
[----:B0-----:R-:W-:-:S03]  /*0850*/  @!P0 IMAD.WIDE R6, R21, 0x4, R6 ;  /* 0x0000000415068825 */ /* 0x001fc600078e0206 */
[----:B------:R-:W3:Y:S04]  /*0860*/  @!P0 LDG.E R5, desc[UR4][R4.64] ;  /* 0x0000000404058981 */ /* 0x000ee8000c1e1900 */
[----:B------:R-:W3:Y:S01]  /*0870*/  @!P0 LDG.E R6, desc[UR4][R6.64] ;  /* 0x0000000406068981 */ /* 0x000ee2000c1e1900 */
[----:B----4-:R-:W-:-:S04]  /*0880*/  @P1 FFMA R11, R11, R14, R24 ;  /* 0x0000000e0b0b1223 */ /* 0x010fc80000000018 */
[----:B--2---:R-:W-:-:S04]  /*0890*/  @P1 FFMA R24, R2, R12, R11 ;  /* 0x0000000c02181223 */ /* 0x004fc8000000000b */
[----:B---3--:R-:W-:-:S07]  /*08a0*/  @!P0 FFMA R24, R5, R6, R24 ;  /* 0x0000000605188223 */ /* 0x008fce0000000018 */
.L_x_0:
[----:B------:R-:W0:Y:S01]  /*08b0*/  LDC.64 R2, c[0x0][0x390] ;  /* 0x0000e400ff027b82 */ /* 0x000e220000000a00 */
[----:B------:R-:W-:-:S04]  /*08c0*/  IMAD R17, R16, R17, R0 ;  /* 0x0000001110117224 */ /* 0x000fc800078e0200 */
[----:B0-----:R-:W-:-:S05]  /*08d0*/  IMAD.WIDE R2, R17, 0x4, R2 ;  /* 0x0000000411027825 */ /* 0x001fca00078e0202 */
[----:B------:R-:W-:Y:S01]  /*08e0*/  STG.E desc[UR4][R2.64], R24 ;  /* 0x0000001802007986 */ /* 0x000fe2000c101904 */
[----:B------:R-:W-:Y:S05]  /*08f0*/  EXIT ;  /* 0x000000000000794d */ /* 0x000fea0003800000 */
.L_x_4:
[----:B------:R-:W-:-:S00]  /*0900*/  BRA `(.L_x_4) ;  /* 0xfffffffc00fc7947 */ /* 0x000fc0000383ffff */
[----:B------:R-:W-:-:S00]  /*0910*/  NOP ;  /* 0x0000000000007918 */ /* 0x000fc00000000000 */
        /* <DEDUP_REMOVED lines=14> */
.L_x_6:


//--------------------- .text._Z10matrix_addPKfS0_Pfii --------------------------
	.section	.text._Z10matrix_addPKfS0_Pfii,"ax",@progbits
	.align	128
        .global         _Z10matrix_addPKfS0_Pfii
        .type           _Z10matrix_addPKfS0_Pfii,@function
        .size           _Z10matrix_addPKfS0_Pfii,(.L_x_7 - _Z10matrix_addPKfS0_Pfii)
        .other          _Z10matrix_addPKfS0_Pfii,@"STO_CUDA_ENTRY STV_DEFAULT"
_Z10matrix_addPKfS0_Pfii:
.text._Z10matrix_addPKfS0_Pfii:
[----:B------:R-:W-:Y:S01]  /*0000*/  LDC R1, c[0x0][0x37c] ;  /* 0x0000df00ff017b82 */ /* 0x000fe20000000800 */
[----:B------:R-:W0:Y:S07]  /*0010*/  S2R R2, SR_TID.X ;  /* 0x0000000000027919 */ /* 0x000e2e0000002100 */
[----:B------:R-:W1:Y:S01]  /*0020*/  LDC R0, c[0x0][0x364] ;  /* 0x0000d900ff007b82 */ /* 0x000e620000000800 */
[----:B------:R-:W2:Y:S01]  /*0030*/  LDCU.64 UR6, c[0x0][0x398] ;  /* 0x00007300ff0677ac */ /* 0x000ea20008000a00 */
[----:B------:R-:W1:Y:S06]  /*0040*/  S2R R3, SR_TID.Y ;  /* 0x0000000000037919 */ /* 0x000e6c0000002200 */
[----:B------:R-:W0:Y:S08]  /*0050*/  S2UR UR5, SR_CTAID.X ;  /* 0x00000000000579c3 */ /* 0x000e300000002500 */
[----:B------:R-:W0:Y:S08]  /*0060*/  LDC R7, c[0x0][0x360] ;  /* 0x0000d800ff077b82 */ /* 0x000e300000000800 */
[----:B------:R-:W1:Y:S01]  /*0070*/  S2UR UR4, SR_CTAID.Y ;  /* 0x00000000000479c3 */ /* 0x000e620000002600 */
[----:B0-----:R-:W-:-:S05]  /*0080*/  IMAD R7, R7, UR5, R2 ;  /* 0x0000000507077c24 */ /* 0x001fca000f8e0202 */
[----:B--2---:R-:W-:Y:S01]  /*0090*/  ISETP.GE.AND P0, PT, R7, UR7, PT ;  /* 0x0000000707007c0c */ /* 0x004fe2000bf06270 */
[----:B-1----:R-:W-:-:S05]  /*00a0*/  IMAD R0, R0, UR4, R3 ;  /* 0x0000000400007c24 */ /* 0x002fca000f8e0203 */
[----:B------:R-:W-:-:S13]  /*00b0*/  ISETP.GE.OR P0, PT, R0, UR6, P0 ;  /* 0x0000000600007c0c */ /* 0x000fda0008706670 */
[----:B------:R-:W-:Y:S05]  /*00c0*/  @P0 EXIT ;  /* 0x000000000000094d */ /* 0x000fea0003800000 */
[----:B------:R-:W0:Y:S01]  /*00d0*/  LDC.64 R2, c[0x0][0x380] ;  /* 0x0000e000ff027b82 */ /* 0x000e220000000a00 */
[----:B------:R-:W1:Y:S01]  /*00e0*/  LDCU.64 UR4, c[0x0][0x358] ;  /* 0x00006b00ff0477ac */ /* 0x000e620008000a00 */
[----:B------:R-:W-:-:S06]  /*00f0*/  IMAD R9, R0, UR7, R7 ;  /* 0x0000000700097c24 */ /* 0x000fcc000f8e0207 */
[----:B------:R-:W2:Y:S08]  /*0100*/  LDC.64 R4, c[0x0][0x388] ;  /* 0x0000e200ff047b82 */ /* 0x000eb00000000a00 */
[----:B------:R-:W3:Y:S01]  /*0110*/  LDC.64 R6, c[0x0][0x390] ;  /* 0x0000e400ff067b82 */ /* 0x000ee20000000a00 */
[----:B0-----:R-:W-:-:S06]  /*0120*/  IMAD.WIDE R2, R9, 0x4, R2 ;  /* 0x0000000409027825 */ /* 0x001fcc00078e0202 */
[----:B-1----:R-:W4:Y:S01]  /*0130*/  LDG.E R2, desc[UR4][R2.64] ;  /* 0x0000000402027981 */ /* 0x002f22000c1e1900 */
[----:B--2---:R-:W-:-:S06]  /*0140*/  IMAD.WIDE R4, R9, 0x4, R4 ;  /* 0x0000000409047825 */ /* 0x004fcc00078e0204 */
[----:B------:R-:W4:Y:S01]  /*0150*/  LDG.E R5, desc[UR4][R4.64] ;  /* 0x0000000404057981 */ /* 0x000f22000c1e1900 */
[----:B---3--:R-:W-:-:S04]  /*0160*/  IMAD.WIDE R6, R9, 0x4, R6 ;  /* 0x0000000409067825 */ /* 0x008fc800078e0206 */
[----:B----4-:R-:W-:-:S05]  /*0170*/  FADD R9, R2, R5 ;  /* 0x0000000502097221 */ /* 0x010fca0000000000 */
[----:B------:R-:W-:Y:S01]  /*0180*/  STG.E desc[UR4][R6.64], R9 ;  /* 0x0000000906007986 */ /* 0x000fe2000c101904 */
[----:B------:R-:W-:Y:S05]  /*0190*/  EXIT ;  /* 0x000000000000794d */ /* 0x000fea0003800000 */
.L_x_5:
        /* <DEDUP_REMOVED lines=14> */
.L_x_7:


//--------------------- .nv.shared.reserved.0     --------------------------
	.section	.nv.shared.reserved.0,"aw",@nobits
	.weak		__nv_reservedSMEM_offset_0_alias
	.size		__nv_reservedSMEM_offset_0_alias, 0, 64
	.other		__nv_reservedSMEM_offset_0_alias,@"STO_CUDA_RESERVED_SHARED STV_DEFAULT"
__nv_reservedSMEM_offset_0_alias:
	.zero		0
	.zero		64


//--------------------- .nv.constant0._Z10matrix_mulPKfS0_Pfiii --------------------------
	.section	.nv.constant0._Z10matrix_mulPKfS0_Pfiii,"a",@progbits
	.sectionflags	@""
	.align	4
.nv.constant0._Z10matrix_mulPKfS0_Pfiii:
	.zero		932


//--------------------- .nv.constant0._Z10matrix_addPKfS0_Pfii --------------------------
	.section	.nv.constant0._Z10matrix_addPKfS0_Pfii,"a",@progbits
	.sectionflags	@""
	.align	4
.nv.constant0._Z10matrix_addPKfS0_Pfii:
	.zero		928


//--------------------- SYMBOLS --------------------------

	.type		.nv.reservedSmem.offset0,@object
	.size		.nv.reservedSmem.offset0,0x4
